//
// Generated by NVIDIA NVVM Compiler
//
// Compiler Build ID: CL-36424714
// Cuda compilation tools, release 13.0, V13.0.88
// Based on NVVM 20.0.0
//

.version 9.0
.target sm_100
.address_size 64

	// .globl	_Z8Sgemv_v0PfS_S_ii

.visible .entry _Z8Sgemv_v0PfS_S_ii(
	.param .u64 .ptr .align 1 _Z8Sgemv_v0PfS_S_ii_param_0,
	.param .u64 .ptr .align 1 _Z8Sgemv_v0PfS_S_ii_param_1,
	.param .u64 .ptr .align 1 _Z8Sgemv_v0PfS_S_ii_param_2,
	.param .u32 _Z8Sgemv_v0PfS_S_ii_param_3,
	.param .u32 _Z8Sgemv_v0PfS_S_ii_param_4
)
{
	.reg .pred 	%p<18>;
	.reg .b32 	%r<58>;
	.reg .b32 	%f<78>;
	.reg .b64 	%rd<32>;

	ld.param.u64 	%rd8, [_Z8Sgemv_v0PfS_S_ii_param_0];
	ld.param.u64 	%rd9, [_Z8Sgemv_v0PfS_S_ii_param_1];
	ld.param.u64 	%rd7, [_Z8Sgemv_v0PfS_S_ii_param_2];
	ld.param.u32 	%r21, [_Z8Sgemv_v0PfS_S_ii_param_3];
	ld.param.u32 	%r20, [_Z8Sgemv_v0PfS_S_ii_param_4];
	cvta.to.global.u64 	%rd1, %rd9;
	cvta.to.global.u64 	%rd2, %rd8;
	mov.u32 	%r22, %ctaid.x;
	mov.u32 	%r1, %tid.x;
	mov.u32 	%r23, %tid.y;
	and.b32  	%r2, %r1, 31;
	mov.u32 	%r24, %ntid.y;
	mad.lo.s32 	%r3, %r24, %r22, %r23;
	setp.ge.s32 	%p1, %r3, %r21;
	@%p1 bra 	$L__BB0_15;
	shr.s32 	%r25, %r20, 31;
	shr.u32 	%r26, %r25, 27;
	add.s32 	%r27, %r20, %r26;
	shr.s32 	%r28, %r27, 5;
	add.s32 	%r29, %r20, 31;
	setp.lt.u32 	%p2, %r29, 63;
	selp.b32 	%r4, 1, %r28, %p2;
	setp.lt.s32 	%p3, %r4, 1;
	mov.f32 	%f77, 0f00000000;
	@%p3 bra 	$L__BB0_13;
	mul.lo.s32 	%r5, %r20, %r3;
	and.b32  	%r6, %r4, 7;
	setp.lt.u32 	%p4, %r4, 8;
	mov.f32 	%f77, 0f00000000;
	mov.b32 	%r56, 0;
	@%p4 bra 	$L__BB0_5;
	and.b32  	%r56, %r4, 2147483640;
	neg.s32 	%r54, %r56;
	add.s64 	%rd3, %rd2, 512;
	add.s32 	%r53, %r5, %r2;
	mul.wide.u32 	%rd10, %r2, 4;
	add.s64 	%rd11, %rd10, %rd1;
	add.s64 	%rd31, %rd11, 512;
	mov.f32 	%f77, 0f00000000;
$L__BB0_4:
	.pragma "nounroll";
	mul.wide.s32 	%rd12, %r53, 4;
	add.s64 	%rd13, %rd3, %rd12;
	ld.global.nc.f32 	%f18, [%rd13+-512];
	ld.global.nc.f32 	%f19, [%rd31+-512];
	fma.rn.f32 	%f20, %f18, %f19, %f77;
	ld.global.nc.f32 	%f21, [%rd13+-384];
	ld.global.nc.f32 	%f22, [%rd31+-384];
	fma.rn.f32 	%f23, %f21, %f22, %f20;
	ld.global.nc.f32 	%f24, [%rd13+-256];
	ld.global.nc.f32 	%f25, [%rd31+-256];
	fma.rn.f32 	%f26, %f24, %f25, %f23;
	ld.global.nc.f32 	%f27, [%rd13+-128];
	ld.global.nc.f32 	%f28, [%rd31+-128];
	fma.rn.f32 	%f29, %f27, %f28, %f26;
	ld.global.nc.f32 	%f30, [%rd13];
	ld.global.nc.f32 	%f31, [%rd31];
	fma.rn.f32 	%f32, %f30, %f31, %f29;
	ld.global.nc.f32 	%f33, [%rd13+128];
	ld.global.nc.f32 	%f34, [%rd31+128];
	fma.rn.f32 	%f35, %f33, %f34, %f32;
	ld.global.nc.f32 	%f36, [%rd13+256];
	ld.global.nc.f32 	%f37, [%rd31+256];
	fma.rn.f32 	%f38, %f36, %f37, %f35;
	ld.global.nc.f32 	%f39, [%rd13+384];
	ld.global.nc.f32 	%f40, [%rd31+384];
	fma.rn.f32 	%f77, %f39, %f40, %f38;
	add.s32 	%r54, %r54, 8;
	add.s32 	%r53, %r53, 256;
	add.s64 	%rd31, %rd31, 1024;
	setp.ne.s32 	%p5, %r54, 0;
	@%p5 bra 	$L__BB0_4;
$L__BB0_5:
	setp.eq.s32 	%p6, %r6, 0;
	@%p6 bra 	$L__BB0_13;
	and.b32  	%r15, %r4, 3;
	setp.lt.u32 	%p7, %r6, 4;
	@%p7 bra 	$L__BB0_8;
	shl.b32 	%r32, %r56, 5;
	or.b32  	%r33, %r32, %r2;
	add.s32 	%r34, %r33, %r5;
	mul.wide.s32 	%rd14, %r34, 4;
	add.s64 	%rd15, %rd2, %rd14;
	ld.global.nc.f32 	%f42, [%rd15];
	mul.wide.u32 	%rd16, %r33, 4;
	add.s64 	%rd17, %rd1, %rd16;
	ld.global.nc.f32 	%f43, [%rd17];
	fma.rn.f32 	%f44, %f42, %f43, %f77;
	ld.global.nc.f32 	%f45, [%rd15+128];
	ld.global.nc.f32 	%f46, [%rd17+128];
	fma.rn.f32 	%f47, %f45, %f46, %f44;
	ld.global.nc.f32 	%f48, [%rd15+256];
	ld.global.nc.f32 	%f49, [%rd17+256];
	fma.rn.f32 	%f50, %f48, %f49, %f47;
	ld.global.nc.f32 	%f51, [%rd15+384];
	ld.global.nc.f32 	%f52, [%rd17+384];
	fma.rn.f32 	%f77, %f51, %f52, %f50;
	add.s32 	%r56, %r56, 4;
$L__BB0_8:
	setp.eq.s32 	%p8, %r15, 0;
	@%p8 bra 	$L__BB0_13;
	setp.eq.s32 	%p9, %r15, 1;
	@%p9 bra 	$L__BB0_11;
	shl.b32 	%r35, %r56, 5;
	or.b32  	%r36, %r35, %r2;
	add.s32 	%r37, %r36, %r5;
	mul.wide.s32 	%rd18, %r37, 4;
	add.s64 	%rd19, %rd2, %rd18;
	ld.global.nc.f32 	%f54, [%rd19];
	mul.wide.u32 	%rd20, %r36, 4;
	add.s64 	%rd21, %rd1, %rd20;
	ld.global.nc.f32 	%f55, [%rd21];
	fma.rn.f32 	%f56, %f54, %f55, %f77;
	add.s32 	%r38, %r36, 32;
	ld.global.nc.f32 	%f57, [%rd19+128];
	mul.wide.u32 	%rd22, %r38, 4;
	add.s64 	%rd23, %rd1, %rd22;
	ld.global.nc.f32 	%f58, [%rd23];
	fma.rn.f32 	%f77, %f57, %f58, %f56;
	add.s32 	%r56, %r56, 2;
$L__BB0_11:
	and.b32  	%r39, %r4, 1;
	setp.eq.b32 	%p10, %r39, 1;
	not.pred 	%p11, %p10;
	@%p11 bra 	$L__BB0_13;
	shl.b32 	%r40, %r56, 5;
	or.b32  	%r41, %r40, %r2;
	add.s32 	%r42, %r41, %r5;
	mul.wide.s32 	%rd24, %r42, 4;
	add.s64 	%rd25, %rd2, %rd24;
	ld.global.nc.f32 	%f59, [%rd25];
	mul.wide.u32 	%rd26, %r41, 4;
	add.s64 	%rd27, %rd1, %rd26;
	ld.global.nc.f32 	%f60, [%rd27];
	fma.rn.f32 	%f77, %f59, %f60, %f77;
$L__BB0_13:
	mov.b32 	%r43, %f77;
	shfl.sync.down.b32	%r44|%p12, %r43, 16, 31, -1;
	mov.b32 	%f61, %r44;
	add.f32 	%f62, %f77, %f61;
	mov.b32 	%r45, %f62;
	shfl.sync.down.b32	%r46|%p13, %r45, 8, 31, -1;
	mov.b32 	%f63, %r46;
	add.f32 	%f64, %f62, %f63;
	mov.b32 	%r47, %f64;
	shfl.sync.down.b32	%r48|%p14, %r47, 4, 31, -1;
	mov.b32 	%f65, %r48;
	add.f32 	%f66, %f64, %f65;
	mov.b32 	%r49, %f66;
	shfl.sync.down.b32	%r50|%p15, %r49, 2, 31, -1;
	mov.b32 	%f67, %r50;
	add.f32 	%f68, %f66, %f67;
	mov.b32 	%r51, %f68;
	shfl.sync.down.b32	%r52|%p16, %r51, 1, 31, -1;
	mov.b32 	%f69, %r52;
	add.f32 	%f13, %f68, %f69;
	setp.ne.s32 	%p17, %r2, 0;
	@%p17 bra 	$L__BB0_15;
	cvta.to.global.u64 	%rd28, %rd7;
	mul.wide.s32 	%rd29, %r3, 4;
	add.s64 	%rd30, %rd28, %rd29;
	st.global.f32 	[%rd30], %f13;
$L__BB0_15:
	ret;

}


// ===== COMPILED SASS (sm_100) =====

	.target	sm_100

	.elftype	@"ET_EXEC"


//--------------------- .note.nv.tkinfo           --------------------------
	.section	.note.nv.tkinfo,"",@"SHT_NOTE"
	.sectionflags	@"SHF_NOTE_NV_TKINFO"
	.tkinfo
        /*0018*/ 	.word	0x00000002
        /*0030*/ 	.string	""
        /*0030*/ 	.string	"ptxas"
        /*0030*/ 	.string	"Cuda compilation tools, release 13.0, V13.0.88"
        /*0030*/ 	.string	"Build cuda_13.0.r13.0/compiler.36424714_0"
        /*0030*/ 	.string	"-arch sm_100 -m 64 "



//--------------------- .note.nv.cuinfo           --------------------------
	.section	.note.nv.cuinfo,"",@"SHT_NOTE"
	.sectionflags	@"SHF_NOTE_NV_CUINFO"
        /*0018*/ 	.short	0x0002
        /*001a*/ 	.short	0x0064
        /*001c*/ 	.short	0x0082
	.zero		2


//--------------------- .nv.info                  --------------------------
	.section	.nv.info,"",@"SHT_CUDA_INFO"
	.align	4


	//----- nvinfo : EIATTR_REGCOUNT
	.align		4
        /*0000*/ 	.byte	0x04, 0x2f
        /*0002*/ 	.short	(.L_1 - .L_0)
	.align		4
.L_0:
        /*0004*/ 	.word	index@(_Z8Sgemv_v0PfS_S_ii)
        /*0008*/ 	.word	0x0000001f


	//----- nvinfo : EIATTR_FRAME_SIZE
	.align		4
.L_1:
        /*000c*/ 	.byte	0x04, 0x11
        /*000e*/ 	.short	(.L_3 - .L_2)
	.align		4
.L_2:
        /*0010*/ 	.word	index@(_Z8Sgemv_v0PfS_S_ii)
        /*0014*/ 	.word	0x00000000


	//----- nvinfo : EIATTR_MIN_STACK_SIZE
	.align		4
.L_3:
        /*0018*/ 	.byte	0x04, 0x12
        /*001a*/ 	.short	(.L_5 - .L_4)
	.align		4
.L_4:
        /*001c*/ 	.word	index@(_Z8Sgemv_v0PfS_S_ii)
        /*0020*/ 	.word	0x00000000
.L_5:


//--------------------- .nv.compat                --------------------------
	.section	.nv.compat,"",@"SHT_CUDA_COMPAT_INFO"
	.align	4
        /*0000*/ 	.byte	0x02, 0x09, 0x00, 0x00, 0x02, 0x02, 0x01, 0x00, 0x02, 0x05, 0x05, 0x00, 0x03, 0x07, 0x01, 0x01
        /*0010*/ 	.byte	0x02, 0x03, 0x00, 0x00, 0x02, 0x06, 0x01, 0x00, 0x04, 0x0b, 0x08, 0x00, 0x09, 0x00, 0x00, 0x00
        /*0020*/ 	.byte	0x00, 0x00, 0x00, 0x00


//--------------------- .nv.info._Z8Sgemv_v0PfS_S_ii --------------------------
	.section	.nv.info._Z8Sgemv_v0PfS_S_ii,"",@"SHT_CUDA_INFO"
	.sectionflags	@""
	.align	4


	//----- nvinfo : EIATTR_CUDA_API_VERSION
	.align		4
        /*0000*/ 	.byte	0x04, 0x37
        /*0002*/ 	.short	(.L_7 - .L_6)
.L_6:
        /*0004*/ 	.word	0x00000082


	//----- nvinfo : EIATTR_KPARAM_INFO
	.align		4
.L_7:
        /*0008*/ 	.byte	0x04, 0x17
        /*000a*/ 	.short	(.L_9 - .L_8)
.L_8:
        /*000c*/ 	.word	0x00000000
        /*0010*/ 	.short	0x0004
        /*0012*/ 	.short	0x001c
        /*0014*/ 	.byte	0x00, 0xf0, 0x11, 0x00


	//----- nvinfo : EIATTR_KPARAM_INFO
	.align		4
.L_9:
        /*0018*/ 	.byte	0x04, 0x17
        /*001a*/ 	.short	(.L_11 - .L_10)
.L_10:
        /*001c*/ 	.word	0x00000000
        /*0020*/ 	.short	0x0003
        /*0022*/ 	.short	0x0018
        /*0024*/ 	.byte	0x00, 0xf0, 0x11, 0x00


	//----- nvinfo : EIATTR_KPARAM_INFO
	.align		4
.L_11:
        /*0028*/ 	.byte	0x04, 0x17
        /*002a*/ 	.short	(.L_13 - .L_12)
.L_12:
        /*002c*/ 	.word	0x00000000
        /*0030*/ 	.short	0x0002
        /*0032*/ 	.short	0x0010
        /*0034*/ 	.byte	0x00, 0xf5, 0x21, 0x00


	//----- nvinfo : EIATTR_KPARAM_INFO
	.align		4
.L_13:
        /*0038*/ 	.byte	0x04, 0x17
        /*003a*/ 	.short	(.L_15 - .L_14)
.L_14:
        /*003c*/ 	.word	0x00000000
        /*0040*/ 	.short	0x0001
        /*0042*/ 	.short	0x0008
        /*0044*/ 	.byte	0x00, 0xf5, 0x21, 0x00


	//----- nvinfo : EIATTR_KPARAM_INFO
	.align		4
.L_15:
        /*0048*/ 	.byte	0x04, 0x17
        /*004a*/ 	.short	(.L_17 - .L_16)
.L_16:
        /*004c*/ 	.word	0x00000000
        /*0050*/ 	.short	0x0000
        /*0052*/ 	.short	0x0000
        /*0054*/ 	.byte	0x00, 0xf5, 0x21, 0x00


	//----- nvinfo : EIATTR_SPARSE_MMA_MASK
	.align		4
.L_17:
        /*0058*/ 	.byte	0x03, 0x50
        /*005a*/ 	.short	0x0000


	//----- nvinfo : EIATTR_MAXREG_COUNT
	.align		4
        /*005c*/ 	.byte	0x03, 0x1b
        /*005e*/ 	.short	0x00ff


	//----- nvinfo : EIATTR_MERCURY_ISA_VERSION
	.align		4
        /*0060*/ 	.byte	0x03, 0x5f
        /*0062*/ 	.short	0x0101


	//----- nvinfo : EIATTR_COOP_GROUP_MASK_REGIDS
	.align		4
        /*0064*/ 	.byte	0x04, 0x29
        /*0066*/ 	.short	(.L_19 - .L_18)


	//   ....[0]....
.L_18:
        /*0068*/ 	.word	0xffffffff


	//   ....[1]....
        /*006c*/ 	.word	0xffffffff


	//   ....[2]....
        /*0070*/ 	.word	0xffffffff


	//   ....[3]....
        /*0074*/ 	.word	0xffffffff


	//   ....[4]....
        /*0078*/ 	.word	0xffffffff


	//----- nvinfo : EIATTR_COOP_GROUP_INSTR_OFFSETS
	.align		4
.L_19:
        /*007c*/ 	.byte	0x04, 0x28
        /*007e*/ 	.short	(.L_21 - .L_20)


	//   ....[0]....
.L_20:
        /*0080*/ 	.word	0x000007b0


	//   ....[1]....
        /*0084*/ 	.word	0x000007e0


	//   ....[2]....
        /*0088*/ 	.word	0x00000800


	//   ....[3]....
        /*008c*/ 	.word	0x00000820


	//   ....[4]....
        /*0090*/ 	.word	0x00000840


	//----- nvinfo : EIATTR_VRC_CTA_INIT_COUNT
	.align		4
.L_21:
        /*0094*/ 	.byte	0x02, 0x4a
	.zero		1
	.zero		1


	//----- nvinfo : EIATTR_EXIT_INSTR_OFFSETS
	.align		4
        /*0098*/ 	.byte	0x04, 0x1c
        /*009a*/ 	.short	(.L_23 - .L_22)


	//   ....[0]....
.L_22:
        /*009c*/ 	.word	0x00000070


	//   ....[1]....
        /*00a0*/ 	.word	0x00000850


	//   ....[2]....
        /*00a4*/ 	.word	0x000008a0


	//----- nvinfo : EIATTR_CBANK_PARAM_SIZE
	.align		4
.L_23:
        /*00a8*/ 	.byte	0x03, 0x19
        /*00aa*/ 	.short	0x0020


	//----- nvinfo : EIATTR_PARAM_CBANK
	.align		4
        /*00ac*/ 	.byte	0x04, 0x0a
        /*00ae*/ 	.short	(.L_25 - .L_24)
	.align		4
.L_24:
        /*00b0*/ 	.word	index@(.nv.constant0._Z8Sgemv_v0PfS_S_ii)
        /*00b4*/ 	.short	0x0380
        /*00b6*/ 	.short	0x0020


	//----- nvinfo : EIATTR_SW_WAR
	.align		4
.L_25:
        /*00b8*/ 	.byte	0x04, 0x36
        /*00ba*/ 	.short	(.L_27 - .L_26)
.L_26:
        /*00bc*/ 	.word	0x00000008
.L_27:


//--------------------- .nv.callgraph             --------------------------
	.section	.nv.callgraph,"",@"SHT_CUDA_CALLGRAPH"
	.align	4
	.sectionentsize	8
	.align		4
        /*0000*/ 	.word	0x00000000
	.align		4
        /*0004*/ 	.word	0xffffffff
	.align		4
        /*0008*/ 	.word	0x00000000
	.align		4
        /*000c*/ 	.word	0xfffffffe
	.align		4
        /*0010*/ 	.word	0x00000000
	.align		4
        /*0014*/ 	.word	0xfffffffd
	.align		4
        /*0018*/ 	.word	0x00000000
	.align		4
        /*001c*/ 	.word	0xfffffffc


//--------------------- .text._Z8Sgemv_v0PfS_S_ii --------------------------
	.section	.text._Z8Sgemv_v0PfS_S_ii,"ax",@progbits
	.align	128
        .global         _Z8Sgemv_v0PfS_S_ii
        .type           _Z8Sgemv_v0PfS_S_ii,@function
        .size           _Z8Sgemv_v0PfS_S_ii,(.L_x_5 - _Z8Sgemv_v0PfS_S_ii)
        .other          _Z8Sgemv_v0PfS_S_ii,@"STO_CUDA_ENTRY STV_DEFAULT"
_Z8Sgemv_v0PfS_S_ii:
.text._Z8Sgemv_v0PfS_S_ii:
[----:B------:R-:W-:Y:S01]  /*0000*/  LDC R1, c[0x0][0x37c] ;  /* 0x0000df00ff017b82 */ /* 0x000fe20000000800 */
[----:B------:R-:W0:Y:S07]  /*0010*/  S2R R0, SR_TID.Y ;  /* 0x0000000000007919 */ /* 0x000e2e0000002200 */
[----:B------:R-:W0:Y:S01]  /*0020*/  S2UR UR4, SR_CTAID.X ;  /* 0x00000000000479c3 */ /* 0x000e220000002500 */
[----:B------:R-:W1:Y:S07]  /*0030*/  LDCU UR5, c[0x0][0x398] ;  /* 0x00007300ff0577ac */ /* 0x000e6e0008000800 */
[----:B------:R-:W0:Y:S02]  /*0040*/  LDC R3, c[0x0][0x364] ;  /* 0x0000d900ff037b82 */ /* 0x000e240000000800 */
[----:B0-----:R-:W-:-:S05]  /*0050*/  IMAD R0, R3, UR4, R0 ;  /* 0x0000000403007c24 */ /* 0x001fca000f8e0200 */
[----:B-1----:R-:W-:-:S13]  /*0060*/  ISETP.GE.AND P0, PT, R0, UR5, PT ;  /* 0x0000000500007c0c */ /* 0x002fda000bf06270 */
[----:B------:R-:W-:Y:S05]  /*0070*/  @P0 EXIT ;  /* 0x000000000000094d */ /* 0x000fea0003800000 */
[----:B------:R-:W0:Y:S01]  /*0080*/  LDC R7, c[0x0][0x39c] ;  /* 0x0000e700ff077b82 */ /* 0x000e220000000800 */
[----:B------:R-:W1:Y:S01]  /*0090*/  S2R R8, SR_TID.X ;  /* 0x0000000000087919 */ /* 0x000e620000002100 */
[----:B------:R-:W2:Y:S01]  /*00a0*/  LDCU.64 UR6, c[0x0][0x358] ;  /* 0x00006b00ff0677ac */ /* 0x000ea20008000a00 */
[----:B------:R-:W-:Y:S01]  /*00b0*/  HFMA2 R10, -RZ, RZ, 0, 0 ;  /* 0x00000000ff0a7431 */ /* 0x000fe200000001ff */
[----:B0-----:R-:W-:Y:S02]  /*00c0*/  SHF.R.S32.HI R2, RZ, 0x1f, R7 ;  /* 0x0000001fff027819 */ /* 0x001fe40000011407 */
[----:B------:R-:W-:Y:S02]  /*00d0*/  IADD3 R3, PT, PT, R7, 0x1f, RZ ;  /* 0x0000001f07037810 */ /* 0x000fe40007ffe0ff */
[----:B------:R-:W-:Y:S02]  /*00e0*/  LEA.HI R2, R2, R7, RZ, 0x5 ;  /* 0x0000000702027211 */ /* 0x000fe400078f28ff */
[----:B------:R-:W-:-:S02]  /*00f0*/  ISETP.GE.U32.AND P0, PT, R3, 0x3f, PT ;  /* 0x0000003f0300780c */ /* 0x000fc40003f06070 */
[----:B------:R-:W-:Y:S02]  /*0100*/  SHF.R.S32.HI R2, RZ, 0x5, R2 ;  /* 0x00000005ff027819 */ /* 0x000fe40000011402 */
[----:B-1----:R-:W-:Y:S02]  /*0110*/  LOP3.LUT R8, R8, 0x1f, RZ, 0xc0, !PT ;  /* 0x0000001f08087812 */ /* 0x002fe400078ec0ff */
[----:B------:R-:W-:-:S04]  /*0120*/  SEL R6, R2, 0x1, P0 ;  /* 0x0000000102067807 */ /* 0x000fc80000000000 */
[----:B------:R-:W-:-:S13]  /*0130*/  ISETP.GE.AND P0, PT, R6, 0x1, PT ;  /* 0x000000010600780c */ /* 0x000fda0003f06270 */
[----:B--2---:R-:W-:Y:S05]  /*0140*/  @!P0 BRA `(.L_x_0) ;  /* 0x0000000400988947 */ /* 0x004fea0003800000 */
[C---:B------:R-:W-:Y:S02]  /*0150*/  ISETP.GE.U32.AND P1, PT, R6.reuse, 0x8, PT ;  /* 0x000000080600780c */ /* 0x040fe40003f26070 */
[----:B------:R-:W-:Y:S02]  /*0160*/  LOP3.LUT R26, R6, 0x7, RZ, 0xc0, !PT ;  /* 0x00000007061a7812 */ /* 0x000fe400078ec0ff */
[----:B------:R-:W-:Y:S02]  /*0170*/  MOV R10, RZ ;  /* 0x000000ff000a7202 */ /* 0x000fe40000000f00 */
[----:B------:R-:W-:Y:S02]  /*0180*/  ISETP.NE.AND P0, PT, R26, RZ, PT ;  /* 0x000000ff1a00720c */ /* 0x000fe40003f05270 */
[----:B------:R-:W-:-:S05]  /*0190*/  MOV R9, RZ ;  /* 0x000000ff00097202 */ /* 0x000fca0000000f00 */
[----:B------:R-:W-:Y:S06]  /*01a0*/  @!P1 BRA `(.L_x_1) ;  /* 0x0000000000b09947 */ /* 0x000fec0003800000 */
[----:B------:R-:W0:Y:S01]  /*01b0*/  LDC.64 R2, c[0x0][0x388] ;  /* 0x0000e200ff027b82 */ /* 0x000e220000000a00 */
[----:B------:R-:W1:Y:S01]  /*01c0*/  LDCU.64 UR4, c[0x0][0x380] ;  /* 0x00007000ff0477ac */ /* 0x000e620008000a00 */
[----:B------:R-:W-:Y:S01]  /*01d0*/  LOP3.LUT R9, R6, 0x7ffffff8, RZ, 0xc0, !PT ;  /* 0x7ffffff806097812 */ /* 0x000fe200078ec0ff */
[----:B------:R-:W-:Y:S01]  /*01e0*/  IMAD R11, R0, R7, R8 ;  /* 0x00000007000b7224 */ /* 0x000fe200078e0208 */
[----:B------:R-:W-:Y:S02]  /*01f0*/  MOV R10, RZ ;  /* 0x000000ff000a7202 */ /* 0x000fe40000000f00 */
[----:B------:R-:W-:Y:S01]  /*0200*/  IADD3 R12, PT, PT, -R9, RZ, RZ ;  /* 0x000000ff090c7210 */ /* 0x000fe20007ffe1ff */
[----:B-1----:R-:W-:-:S04]  /*0210*/  UIADD3 UR4, UP0, UPT, UR4, 0x200, URZ ;  /* 0x0000020004047890 */ /* 0x002fc8000ff1e0ff */
[----:B------:R-:W-:Y:S01]  /*0220*/  UIADD3.X UR5, UPT, UPT, URZ, UR5, URZ, UP0, !UPT ;  /* 0x00000005ff057290 */ /* 0x000fe200087fe4ff */
[----:B0-----:R-:W-:-:S03]  /*0230*/  IMAD.WIDE.U32 R2, R8, 0x4, R2 ;  /* 0x0000000408027825 */ /* 0x001fc600078e0002 */
[----:B------:R-:W-:-:S04]  /*0240*/  IADD3 R2, P1, PT, R2, 0x200, RZ ;  /* 0x0000020002027810 */ /* 0x000fc80007f3e0ff */
[----:B------:R-:W-:-:S09]  /*0250*/  IADD3.X R3, PT, PT, RZ, R3, RZ, P1, !PT ;  /* 0x00000003ff037210 */ /* 0x000fd20000ffe4ff */
.L_x_2:
[----:B------:R-:W-:Y:S01]  /*0260*/  MOV R4, UR4 ;  /* 0x0000000400047c02 */ /* 0x000fe20008000f00 */
[----:B------:R-:W-:Y:S01]  /*0270*/  IMAD.U32 R5, RZ, RZ, UR5 ;  /* 0x00000005ff057e24 */ /* 0x000fe2000f8e00ff */
[----:B------:R-:W2:Y:S03]  /*0280*/  LDG.E.CONSTANT R24, desc[UR6][R2.64+-0x200] ;  /* 0xfffe000602187981 */ /* 0x000ea6000c1e9900 */
[----:B------:R-:W-:Y:S01]  /*0290*/  IMAD.WIDE R4, R11, 0x4, R4 ;  /* 0x000000040b047825 */ /* 0x000fe200078e0204 */
[----:B------:R-:W3:Y:S04]  /*02a0*/  LDG.E.CONSTANT R14, desc[UR6][R2.64+-0x180] ;  /* 0xfffe8006020e7981 */ /* 0x000ee8000c1e9900 */
[----:B------:R-:W2:Y:S04]  /*02b0*/  LDG.E.CONSTANT R23, desc[UR6][R4.64+-0x200] ;  /* 0xfffe000604177981 */ /* 0x000ea8000c1e9900 */
[----:B------:R-:W3:Y:S04]  /*02c0*/  LDG.E.CONSTANT R13, desc[UR6][R4.64+-0x180] ;  /* 0xfffe8006040d7981 */ /* 0x000ee8000c1e9900 */
[----:B------:R-:W4:Y:S04]  /*02d0*/  LDG.E.CONSTANT R22, desc[UR6][R2.64+-0x100] ;  /* 0xffff000602167981 */ /* 0x000f28000c1e9900 */
[----:B------:R-:W4:Y:S04]  /*02e0*/  LDG.E.CONSTANT R21, desc[UR6][R4.64+-0x100] ;  /* 0xffff000604157981 */ /* 0x000f28000c1e9900 */
[----:B------:R-:W5:Y:S04]  /*02f0*/  LDG.E.CONSTANT R20, desc[UR6][R2.64+-0x80] ;  /* 0xffff800602147981 */ /* 0x000f68000c1e9900 */
[----:B------:R-:W5:Y:S04]  /*0300*/  LDG.E.CONSTANT R19, desc[UR6][R4.64+-0x80] ;  /* 0xffff800604137981 */ /* 0x000f68000c1e9900 */
[----:B------:R-:W5:Y:S04]  /*0310*/  LDG.E.CONSTANT R18, desc[UR6][R2.64] ;  /* 0x0000000602127981 */ /* 0x000f68000c1e9900 */
[----:B------:R-:W5:Y:S04]  /*0320*/  LDG.E.CONSTANT R17, desc[UR6][R4.64] ;  /* 0x0000000604117981 */ /* 0x000f68000c1e9900 */
[----:B------:R-:W5:Y:S04]  /*0330*/  LDG.E.CONSTANT R16, desc[UR6][R2.64+0x80] ;  /* 0x0000800602107981 */ /* 0x000f68000c1e9900 */
[----:B------:R-:W5:Y:S04]  /*0340*/  LDG.E.CONSTANT R15, desc[UR6][R4.64+0x80] ;  /* 0x00008006040f7981 */ /* 0x000f68000c1e9900 */
[----:B------:R-:W5:Y:S01]  /*0350*/  LDG.E.CONSTANT R25, desc[UR6][R2.64+0x180] ;  /* 0x0001800602197981 */ /* 0x000f62000c1e9900 */
[----:B--2---:R-:W-:-:S03]  /*0360*/  FFMA R28, R23, R24, R10 ;  /* 0x00000018171c7223 */ /* 0x004fc6000000000a */
[----:B------:R0:W2:Y:S04]  /*0370*/  LDG.E.CONSTANT R10, desc[UR6][R2.64+0x100] ;  /* 0x00010006020a7981 */ /* 0x0000a8000c1e9900 */
[----:B------:R-:W2:Y:S04]  /*0380*/  LDG.E.CONSTANT R23, desc[UR6][R4.64+0x100] ;  /* 0x0001000604177981 */ /* 0x000ea8000c1e9900 */
[----:B------:R-:W2:Y:S01]  /*0390*/  LDG.E.CONSTANT R24, desc[UR6][R4.64+0x180] ;  /* 0x0001800604187981 */ /* 0x000ea2000c1e9900 */
[----:B---3--:R-:W-:Y:S01]  /*03a0*/  FFMA R14, R13, R14, R28 ;  /* 0x0000000e0d0e7223 */ /* 0x008fe2000000001c */
[----:B------:R-:W-:-:S03]  /*03b0*/  IADD3 R12, PT, PT, R12, 0x8, RZ ;  /* 0x000000080c0c7810 */ /* 0x000fc60007ffe0ff */
[----:B----4-:R-:W-:Y:S01]  /*03c0*/  FFMA R14, R21, R22, R14 ;  /* 0x00000016150e7223 */ /* 0x010fe2000000000e */
[----:B------:R-:W-:-:S03]  /*03d0*/  ISETP.NE.AND P1, PT, R12, RZ, PT ;  /* 0x000000ff0c00720c */ /* 0x000fc60003f25270 */
[----:B-----5:R-:W-:-:S04]  /*03e0*/  FFMA R14, R19, R20, R14 ;  /* 0x00000014130e7223 */ /* 0x020fc8000000000e */
[----:B------:R-:W-:Y:S01]  /*03f0*/  FFMA R14, R17, R18, R14 ;  /* 0x00000012110e7223 */ /* 0x000fe2000000000e */
[----:B0-----:R-:W-:-:S03]  /*0400*/  IADD3 R2, P2, PT, R2, 0x400, RZ ;  /* 0x0000040002027810 */ /* 0x001fc60007f5e0ff */
[----:B------:R-:W-:Y:S01]  /*0410*/  FFMA R14, R15, R16, R14 ;  /* 0x000000100f0e7223 */ /* 0x000fe2000000000e */
[----:B------:R-:W-:Y:S02]  /*0420*/  IADD3.X R3, PT, PT, RZ, R3, RZ, P2, !PT ;  /* 0x00000003ff037210 */ /* 0x000fe400017fe4ff */
[----:B------:R-:W-:Y:S01]  /*0430*/  IADD3 R11, PT, PT, R11, 0x100, RZ ;  /* 0x000001000b0b7810 */ /* 0x000fe20007ffe0ff */
[----:B--2---:R-:W-:-:S04]  /*0440*/  FFMA R23, R23, R10, R14 ;  /* 0x0000000a17177223 */ /* 0x004fc8000000000e */
[----:B------:R-:W-:Y:S01]  /*0450*/  FFMA R10, R24, R25, R23 ;  /* 0x00000019180a7223 */ /* 0x000fe20000000017 */
[----:B------:R-:W-:Y:S06]  /*0460*/  @P1 BRA `(.L_x_2) ;  /* 0xfffffffc007c1947 */ /* 0x000fec000383ffff */
.L_x_1:
[----:B------:R-:W-:Y:S05]  /*0470*/  @!P0 BRA `(.L_x_0) ;  /* 0x0000000000cc8947 */ /* 0x000fea0003800000 */
[----:B------:R-:W-:Y:S02]  /*0480*/  ISETP.GE.U32.AND P0, PT, R26, 0x4, PT ;  /* 0x000000041a00780c */ /* 0x000fe40003f06070 */
[----:B------:R-:W-:-:S04]  /*0490*/  LOP3.LUT R17, R6, 0x3, RZ, 0xc0, !PT ;  /* 0x0000000306117812 */ /* 0x000fc800078ec0ff */
[----:B------:R-:W-:-:S07]  /*04a0*/  ISETP.NE.AND P1, PT, R17, RZ, PT ;  /* 0x000000ff1100720c */ /* 0x000fce0003f25270 */
[----:B------:R-:W-:Y:S06]  /*04b0*/  @!P0 BRA `(.L_x_3) ;  /* 0x00000000004c8947 */ /* 0x000fec0003800000 */
[----:B------:R-:W0:Y:S01]  /*04c0*/  LDC.64 R2, c[0x0][0x388] ;  /* 0x0000e200ff027b82 */ /* 0x000e220000000a00 */
[----:B------:R-:W-:-:S05]  /*04d0*/  LEA R11, R9, R8, 0x5 ;  /* 0x00000008090b7211 */ /* 0x000fca00078e28ff */
[----:B------:R-:W-:Y:S02]  /*04e0*/  IMAD R13, R0, R7, R11 ;  /* 0x00000007000d7224 */ /* 0x000fe400078e020b */
[----:B------:R-:W1:Y:S01]  /*04f0*/  LDC.64 R4, c[0x0][0x380] ;  /* 0x0000e000ff047b82 */ /* 0x000e620000000a00 */
[----:B0-----:R-:W-:-:S05]  /*0500*/  IMAD.WIDE.U32 R2, R11, 0x4, R2 ;  /* 0x000000040b027825 */ /* 0x001fca00078e0002 */
[----:B------:R-:W2:Y:S01]  /*0510*/  LDG.E.CONSTANT R12, desc[UR6][R2.64] ;  /* 0x00000006020c7981 */ /* 0x000ea2000c1e9900 */
[----:B-1----:R-:W-:-:S03]  /*0520*/  IMAD.WIDE R4, R13, 0x4, R4 ;  /* 0x000000040d047825 */ /* 0x002fc600078e0204 */
[----:B------:R-:W3:Y:S04]  /*0530*/  LDG.E.CONSTANT R15, desc[UR6][R2.64+0x100] ;  /* 0x00010006020f7981 */ /* 0x000ee8000c1e9900 */
[----:B------:R-:W2:Y:S04]  /*0540*/  LDG.E.CONSTANT R11, desc[UR6][R4.64] ;  /* 0x00000006040b7981 */ /* 0x000ea8000c1e9900 */
[----:B------:R-:W4:Y:S04]  /*0550*/  LDG.E.CONSTANT R13, desc[UR6][R2.64+0x80] ;  /* 0x00008006020d7981 */ /* 0x000f28000c1e9900 */
[----:B------:R-:W4:Y:S04]  /*0560*/  LDG.E.CONSTANT R14, desc[UR6][R4.64+0x80] ;  /* 0x00008006040e7981 */ /* 0x000f28000c1e9900 */
[----:B------:R-:W3:Y:S04]  /*0570*/  LDG.E.CONSTANT R16, desc[UR6][R4.64+0x100] ;  /* 0x0001000604107981 */ /* 0x000ee8000c1e9900 */
[----:B------:R-:W5:Y:S04]  /*0580*/  LDG.E.CONSTANT R18, desc[UR6][R4.64+0x180] ;  /* 0x0001800604127981 */ /* 0x000f68000c1e9900 */
[----:B------:R-:W5:Y:S01]  /*0590*/  LDG.E.CONSTANT R19, desc[UR6][R2.64+0x180] ;  /* 0x0001800602137981 */ /* 0x000f62000c1e9900 */
[----:B------:R-:W-:-:S02]  /*05a0*/  VIADD R9, R9, 0x4 ;  /* 0x0000000409097836 */ /* 0x000fc40000000000 */
[----:B--2---:R-:W-:-:S04]  /*05b0*/  FFMA R11, R11, R12, R10 ;  /* 0x0000000c0b0b7223 */ /* 0x004fc8000000000a */
[----:B----4-:R-:W-:-:S04]  /*05c0*/  FFMA R11, R14, R13, R11 ;  /* 0x0000000d0e0b7223 */ /* 0x010fc8000000000b */
[----:B---3--:R-:W-:-:S04]  /*05d0*/  FFMA R11, R16, R15, R11 ;  /* 0x0000000f100b7223 */ /* 0x008fc8000000000b */
[----:B-----5:R-:W-:-:S07]  /*05e0*/  FFMA R10, R18, R19, R11 ;  /* 0x00000013120a7223 */ /* 0x020fce000000000b */
.L_x_3:
[----:B------:R-:W-:Y:S05]  /*05f0*/  @!P1 BRA `(.L_x_0) ;  /* 0x00000000006c9947 */ /* 0x000fea0003800000 */
[----:B------:R-:W0:Y:S01]  /*0600*/  LDC.64 R2, c[0x0][0x388] ;  /* 0x0000e200ff027b82 */ /* 0x000e220000000a00 */
[----:B------:R-:W-:Y:S02]  /*0610*/  ISETP.NE.AND P0, PT, R17, 0x1, PT ;  /* 0x000000011100780c */ /* 0x000fe40003f05270 */
[----:B------:R-:W-:-:S04]  /*0620*/  LOP3.LUT R6, R6, 0x1, RZ, 0xc0, !PT ;  /* 0x0000000106067812 */ /* 0x000fc800078ec0ff */
[----:B------:R-:W-:Y:S01]  /*0630*/  ISETP.NE.U32.AND P1, PT, R6, 0x1, PT ;  /* 0x000000010600780c */ /* 0x000fe20003f25070 */
[----:B------:R-:W1:Y:S06]  /*0640*/  LDC.64 R14, c[0x0][0x380] ;  /* 0x0000e000ff0e7b82 */ /* 0x000e6c0000000a00 */
[C---:B------:R-:W-:Y:S02]  /*0650*/  @P0 LEA R19, R9.reuse, R8, 0x5 ;  /* 0x0000000809130211 */ /* 0x040fe400078e28ff */
[----:B------:R-:W2:Y:S01]  /*0660*/  LDC.64 R12, c[0x0][0x380] ;  /* 0x0000e000ff0c7b82 */ /* 0x000ea20000000a00 */
[----:B------:R-:W-:-:S02]  /*0670*/  @P0 IADD3 R9, PT, PT, R9, 0x2, RZ ;  /* 0x0000000209090810 */ /* 0x000fc40007ffe0ff */
[----:B------:R-:W-:Y:S02]  /*0680*/  @P0 IMAD R21, R0, R7, R19 ;  /* 0x0000000700150224 */ /* 0x000fe400078e0213 */
[----:B------:R-:W-:Y:S02]  /*0690*/  @!P1 LEA R11, R9, R8, 0x5 ;  /* 0x00000008090b9211 */ /* 0x000fe400078e28ff */
[C---:B------:R-:W-:Y:S01]  /*06a0*/  @P0 IADD3 R9, PT, PT, R19.reuse, 0x20, RZ ;  /* 0x0000002013090810 */ /* 0x040fe20007ffe0ff */
[----:B------:R-:W3:Y:S01]  /*06b0*/  LDC.64 R4, c[0x0][0x388] ;  /* 0x0000e200ff047b82 */ /* 0x000ee20000000a00 */
[----:B0-----:R-:W-:-:S04]  /*06c0*/  @P0 IMAD.WIDE.U32 R16, R19, 0x4, R2 ;  /* 0x0000000413100825 */ /* 0x001fc800078e0002 */
[----:B------:R-:W-:Y:S02]  /*06d0*/  @!P1 IMAD R7, R0, R7, R11 ;  /* 0x0000000700079224 */ /* 0x000fe400078e020b */
[----:B-1----:R-:W-:Y:S01]  /*06e0*/  @P0 IMAD.WIDE R14, R21, 0x4, R14 ;  /* 0x00000004150e0825 */ /* 0x002fe200078e020e */
[----:B------:R-:W4:Y:S03]  /*06f0*/  @P0 LDG.E.CONSTANT R16, desc[UR6][R16.64] ;  /* 0x0000000610100981 */ /* 0x000f26000c1e9900 */
[----:B------:R-:W-:Y:S01]  /*0700*/  @P0 IMAD.WIDE.U32 R2, R9, 0x4, R2 ;  /* 0x0000000409020825 */ /* 0x000fe200078e0002 */
[----:B------:R-:W5:Y:S04]  /*0710*/  @P0 LDG.E.CONSTANT R6, desc[UR6][R14.64+0x80] ;  /* 0x000080060e060981 */ /* 0x000f68000c1e9900 */
[----:B------:R-:W4:Y:S01]  /*0720*/  @P0 LDG.E.CONSTANT R9, desc[UR6][R14.64] ;  /* 0x000000060e090981 */ /* 0x000f22000c1e9900 */
[----:B--2---:R-:W-:-:S03]  /*0730*/  @!P1 IMAD.WIDE R12, R7, 0x4, R12 ;  /* 0x00000004070c9825 */ /* 0x004fc600078e020c */
[----:B------:R-:W5:Y:S01]  /*0740*/  @P0 LDG.E.CONSTANT R2, desc[UR6][R2.64] ;  /* 0x0000000602020981 */ /* 0x000f62000c1e9900 */
[----:B---3--:R-:W-:-:S03]  /*0750*/  @!P1 IMAD.WIDE.U32 R4, R11, 0x4, R4 ;  /* 0x000000040b049825 */ /* 0x008fc600078e0004 */
[----:B------:R-:W2:Y:S04]  /*0760*/  @!P1 LDG.E.CONSTANT R13, desc[UR6][R12.64] ;  /* 0x000000060c0d9981 */ /* 0x000ea8000c1e9900 */
[----:B------:R-:W2:Y:S01]  /*0770*/  @!P1 LDG.E.CONSTANT R4, desc[UR6][R4.64] ;  /* 0x0000000604049981 */ /* 0x000ea2000c1e9900 */
[----:B----4-:R-:W-:-:S04]  /*0780*/  @P0 FFMA R9, R9, R16, R10 ;  /* 0x0000001009090223 */ /* 0x010fc8000000000a */
[----:B-----5:R-:W-:-:S04]  /*0790*/  @P0 FFMA R10, R6, R2, R9 ;  /* 0x00000002060a0223 */ /* 0x020fc80000000009 */
[----:B--2---:R-:W-:-:S07]  /*07a0*/  @!P1 FFMA R10, R13, R4, R10 ;  /* 0x000000040d0a9223 */ /* 0x004fce000000000a */
.L_x_0:
[----:B------:R-:W0:Y:S01]  /*07b0*/  SHFL.DOWN PT, R3, R10, 0x10, 0x1f ;  /* 0x0a001f000a037f89 */ /* 0x000e2200000e0000 */
[----:B------:R-:W-:Y:S01]  /*07c0*/  ISETP.NE.AND P0, PT, R8, RZ, PT ;  /* 0x000000ff0800720c */ /* 0x000fe20003f05270 */
[----:B0-----:R-:W-:-:S05]  /*07d0*/  FADD R3, R3, R10 ;  /* 0x0000000a03037221 */ /* 0x001fca0000000000 */
[----:B------:R-:W0:Y:S02]  /*07e0*/  SHFL.DOWN PT, R2, R3, 0x8, 0x1f ;  /* 0x09001f0003027f89 */ /* 0x000e2400000e0000 */
[----:B0-----:R-:W-:-:S05]  /*07f0*/  FADD R2, R3, R2 ;  /* 0x0000000203027221 */ /* 0x001fca0000000000 */
[----:B------:R-:W0:Y:S02]  /*0800*/  SHFL.DOWN PT, R5, R2, 0x4, 0x1f ;  /* 0x08801f0002057f89 */ /* 0x000e2400000e0000 */
[----:B0-----:R-:W-:-:S05]  /*0810*/  FADD R5, R2, R5 ;  /* 0x0000000502057221 */ /* 0x001fca0000000000 */
[----:B------:R-:W0:Y:S02]  /*0820*/  SHFL.DOWN PT, R4, R5, 0x2, 0x1f ;  /* 0x08401f0005047f89 */ /* 0x000e2400000e0000 */
[----:B0-----:R-:W-:-:S05]  /*0830*/  FADD R4, R5, R4 ;  /* 0x0000000405047221 */ /* 0x001fca0000000000 */
[----:B------:R0:W1:Y:S01]  /*0840*/  SHFL.DOWN PT, R7, R4, 0x1, 0x1f ;  /* 0x08201f0004077f89 */ /* 0x00006200000e0000 */
[----:B------:R-:W-:Y:S05]  /*0850*/  @P0 EXIT ;  /* 0x000000000000094d */ /* 0x000fea0003800000 */
[----:B------:R-:W2:Y:S01]  /*0860*/  LDC.64 R2, c[0x0][0x390] ;  /* 0x0000e400ff027b82 */ /* 0x000ea20000000a00 */
[----:B-1----:R-:W-:Y:S01]  /*0870*/  FADD R7, R4, R7 ;  /* 0x0000000704077221 */ /* 0x002fe20000000000 */
[----:B--2---:R-:W-:-:S05]  /*0880*/  IMAD.WIDE R2, R0, 0x4, R2 ;  /* 0x0000000400027825 */ /* 0x004fca00078e0202 */
[----:B------:R-:W-:Y:S01]  /*0890*/  STG.E desc[UR6][R2.64], R7 ;  /* 0x0000000702007986 */ /* 0x000fe2000c101906 */
[----:B------:R-:W-:Y:S05]  /*08a0*/  EXIT ;  /* 0x000000000000794d */ /* 0x000fea0003800000 */
.L_x_4:
[----:B------:R-:W-:-:S00]  /*08b0*/  BRA `(.L_x_4) ;  /* 0xfffffffc00fc7947 */ /* 0x000fc0000383ffff */
[----:B------:R-:W-:-:S00]  /*08c0*/  NOP ;  /* 0x0000000000007918 */ /* 0x000fc00000000000 */
        /* <DEDUP_REMOVED lines=11> */
.L_x_5:


//--------------------- .nv.shared.reserved.0     --------------------------
	.section	.nv.shared.reserved.0,"aw",@nobits
	.weak		__nv_reservedSMEM_offset_0_alias
	.size		__nv_reservedSMEM_offset_0_alias, 0, 64
	.other		__nv_reservedSMEM_offset_0_alias,@"STO_CUDA_RESERVED_SHARED STV_DEFAULT"
__nv_reservedSMEM_offset_0_alias:
	.zero		0
	.zero		64


//--------------------- .nv.constant0._Z8Sgemv_v0PfS_S_ii --------------------------
	.section	.nv.constant0._Z8Sgemv_v0PfS_S_ii,"a",@progbits
	.sectionflags	@""
	.align	4
.nv.constant0._Z8Sgemv_v0PfS_S_ii:
	.zero		928


//--------------------- SYMBOLS --------------------------

	.type		.nv.reservedSmem.offset0,@object
	.size		.nv.reservedSmem.offset0,0x4
